	.headerflags	@"EF_CUDA_TEXMODE_UNIFIED EF_CUDA_64BIT_ADDRESS EF_CUDA_ACCELERATORS EF_CUDA_SM90 EF_CUDA_VIRTUAL_SM(EF_CUDA_SM90)"
	.elftype	@"ET_EXEC"


//--------------------- .nv.info                  --------------------------
	.section	.nv.info,"",@"SHT_CUDA_INFO"
	.align	4


	//----- nvinfo : EIATTR_REGCOUNT
	.align		4
        /*0000*/ 	.byte	0x04, 0x2f
        /*0002*/ 	.short	(.L_3 - .L_2)
	.align		4
.L_2:
        /*0004*/ 	.word	index@(triton_poi_fused__native_batch_norm_legit_no_training_add_9)
        /*0008*/ 	.word	0x00000014


	//----- nvinfo : EIATTR_MIN_STACK_SIZE
	.align		4
.L_3:
        /*000c*/ 	.byte	0x04, 0x12
        /*000e*/ 	.short	(.L_5 - .L_4)
	.align		4
.L_4:
        /*0010*/ 	.word	index@(triton_poi_fused__native_batch_norm_legit_no_training_add_9)
        /*0014*/ 	.word	0x00000000


	//----- nvinfo : EIATTR_FRAME_SIZE
	.align		4
.L_5:
        /*0018*/ 	.byte	0x04, 0x11
        /*001a*/ 	.short	(.L_7 - .L_6)
	.align		4
.L_6:
        /*001c*/ 	.word	index@(triton_poi_fused__native_batch_norm_legit_no_training_add_9)
        /*0020*/ 	.word	0x00000000


	//----- nvinfo : EIATTR_MIN_STACK_SIZE
	.align		4
.L_7:
        /*0024*/ 	.byte	0x04, 0x12
        /*0026*/ 	.short	(.L_9 - .L_8)
	.align		4
.L_8:
        /*0028*/ 	.word	index@(triton_poi_fused__native_batch_norm_legit_no_training_add_9)
        /*002c*/ 	.word	0x00000000
.L_9:


//--------------------- .nv.info.triton_poi_fused__native_batch_norm_legit_no_training_add_9 --------------------------
	.section	.nv.info.triton_poi_fused__native_batch_norm_legit_no_training_add_9,"",@"SHT_CUDA_INFO"
	.sectionflags	@""
	.align	4


	//----- nvinfo : EIATTR_CUDA_API_VERSION
	.align		4
        /*0000*/ 	.byte	0x04, 0x37
        /*0002*/ 	.short	(.L_11 - .L_10)
.L_10:
        /*0004*/ 	.word	0x0000007c


	//----- nvinfo : EIATTR_KPARAM_INFO
	.align		4
.L_11:
        /*0008*/ 	.byte	0x04, 0x17
        /*000a*/ 	.short	(.L_13 - .L_12)
.L_12:
        /*000c*/ 	.word	0x00000000
        /*0010*/ 	.short	0x0007
        /*0012*/ 	.short	0x0038
        /*0014*/ 	.byte	0x00, 0xf0, 0x11, 0x00


	//----- nvinfo : EIATTR_KPARAM_INFO
	.align		4
.L_13:
        /*0018*/ 	.byte	0x04, 0x17
        /*001a*/ 	.short	(.L_15 - .L_14)
.L_14:
        /*001c*/ 	.word	0x00000000
        /*0020*/ 	.short	0x0006
        /*0022*/ 	.short	0x0030
        /*0024*/ 	.byte	0x00, 0xf4, 0x21, 0x00


	//----- nvinfo : EIATTR_KPARAM_INFO
	.align		4
.L_15:
        /*0028*/ 	.byte	0x04, 0x17
        /*002a*/ 	.short	(.L_17 - .L_16)
.L_16:
        /*002c*/ 	.word	0x00000000
        /*0030*/ 	.short	0x0005
        /*0032*/ 	.short	0x0028
        /*0034*/ 	.byte	0x00, 0xf4, 0x21, 0x00


	//----- nvinfo : EIATTR_KPARAM_INFO
	.align		4
.L_17:
        /*0038*/ 	.byte	0x04, 0x17
        /*003a*/ 	.short	(.L_19 - .L_18)
.L_18:
        /*003c*/ 	.word	0x00000000
        /*0040*/ 	.short	0x0004
        /*0042*/ 	.short	0x0020
        /*0044*/ 	.byte	0x00, 0xf4, 0x21, 0x00


	//----- nvinfo : EIATTR_KPARAM_INFO
	.align		4
.L_19:
        /*0048*/ 	.byte	0x04, 0x17
        /*004a*/ 	.short	(.L_21 - .L_20)
.L_20:
        /*004c*/ 	.word	0x00000000
        /*0050*/ 	.short	0x0003
        /*0052*/ 	.short	0x0018
        /*0054*/ 	.byte	0x00, 0xf4, 0x21, 0x00


	//----- nvinfo : EIATTR_KPARAM_INFO
	.align		4
.L_21:
        /*0058*/ 	.byte	0x04, 0x17
        /*005a*/ 	.short	(.L_23 - .L_22)
.L_22:
        /*005c*/ 	.word	0x00000000
        /*0060*/ 	.short	0x0002
        /*0062*/ 	.short	0x0010
        /*0064*/ 	.byte	0x00, 0xf4, 0x21, 0x00


	//----- nvinfo : EIATTR_KPARAM_INFO
	.align		4
.L_23:
        /*0068*/ 	.byte	0x04, 0x17
        /*006a*/ 	.short	(.L_25 - .L_24)
.L_24:
        /*006c*/ 	.word	0x00000000
        /*0070*/ 	.short	0x0001
        /*0072*/ 	.short	0x0008
        /*0074*/ 	.byte	0x00, 0xf4, 0x21, 0x00


	//----- nvinfo : EIATTR_KPARAM_INFO
	.align		4
.L_25:
        /*0078*/ 	.byte	0x04, 0x17
        /*007a*/ 	.short	(.L_27 - .L_26)
.L_26:
        /*007c*/ 	.word	0x00000000
        /*0080*/ 	.short	0x0000
        /*0082*/ 	.short	0x0000
        /*0084*/ 	.byte	0x00, 0xf4, 0x21, 0x00


	//----- nvinfo : EIATTR_SPARSE_MMA_MASK
	.align		4
.L_27:
        /*0088*/ 	.byte	0x03, 0x50
        /*008a*/ 	.short	0x0000


	//----- nvinfo : EIATTR_MAXREG_COUNT
	.align		4
        /*008c*/ 	.byte	0x03, 0x1b
        /*008e*/ 	.short	0x00ff


	//----- nvinfo : EIATTR_EXIT_INSTR_OFFSETS
	.align		4
        /*0090*/ 	.byte	0x04, 0x1c
        /*0092*/ 	.short	(.L_29 - .L_28)


	//   ....[0]....
.L_28:
        /*0094*/ 	.word	0x00000350


	//----- nvinfo : EIATTR_REQNTID
	.align		4
.L_29:
        /*0098*/ 	.byte	0x04, 0x10
        /*009a*/ 	.short	(.L_31 - .L_30)
.L_30:
        /*009c*/ 	.word	0x00000100
        /*00a0*/ 	.word	0x00000001
        /*00a4*/ 	.word	0x00000001


	//----- nvinfo : EIATTR_CBANK_PARAM_SIZE
	.align		4
.L_31:
        /*00a8*/ 	.byte	0x03, 0x19
        /*00aa*/ 	.short	0x003c


	//----- nvinfo : EIATTR_PARAM_CBANK
	.align		4
        /*00ac*/ 	.byte	0x04, 0x0a
        /*00ae*/ 	.short	(.L_33 - .L_32)
	.align		4
.L_32:
        /*00b0*/ 	.word	index@(.nv.constant0.triton_poi_fused__native_batch_norm_legit_no_training_add_9)
        /*00b4*/ 	.short	0x0210
        /*00b6*/ 	.short	0x003c


	//----- nvinfo : EIATTR_SW_WAR
	.align		4
.L_33:
        /*00b8*/ 	.byte	0x04, 0x36
        /*00ba*/ 	.short	(.L_35 - .L_34)
.L_34:
        /*00bc*/ 	.word	0x00000008
.L_35:


//--------------------- .nv.callgraph             --------------------------
	.section	.nv.callgraph,"",@"SHT_CUDA_CALLGRAPH"
	.align	4
	.sectionentsize	8
	.align		4
        /*0000*/ 	.word	0x00000000
	.align		4
        /*0004*/ 	.word	0xffffffff
	.align		4
        /*0008*/ 	.word	0x00000000
	.align		4
        /*000c*/ 	.word	0xfffffffe
	.align		4
        /*0010*/ 	.word	0x00000000
	.align		4
        /*0014*/ 	.word	0xfffffffd
	.align		4
        /*0018*/ 	.word	0x00000000
	.align		4
        /*001c*/ 	.word	0xfffffffc


//--------------------- .nv.constant4             --------------------------
	.section	.nv.constant4,"a",@progbits
	.align	8
	.align		8
.nv.constant4:
        /*0000*/ 	.dword	_$_str
	.align		8
        /*0008*/ 	.dword	_$_str_$_2


//--------------------- .text.triton_poi_fused__native_batch_norm_legit_no_training_add_9 --------------------------
	.section	.text.triton_poi_fused__native_batch_norm_legit_no_training_add_9,"ax",@progbits
	.align	128
        .global         triton_poi_fused__native_batch_norm_legit_no_training_add_9
        .type           triton_poi_fused__native_batch_norm_legit_no_training_add_9,@function
        .size           triton_poi_fused__native_batch_norm_legit_no_training_add_9,(.L_x_1 - triton_poi_fused__native_batch_norm_legit_no_training_add_9)
        .other          triton_poi_fused__native_batch_norm_legit_no_training_add_9,@"STO_CUDA_ENTRY STV_DEFAULT"
triton_poi_fused__native_batch_norm_legit_no_training_add_9:
.text.triton_poi_fused__native_batch_norm_legit_no_training_add_9:
[----:B------:R-:W-:Y:S01]  /*0000*/  LDC R1, c[0x0][0x28] ;  /* 0x00000a00ff017b82 */ /* 0x000fe20000000800 */
[----:B------:R-:W1:Y:S07]  /*0010*/  S2R R0, SR_TID.X ;  /* 0x0000000000007919 */ /* 0x000e6e0000002100 */
[----:B------:R-:W2:Y:S01]  /*0020*/  LDC.64 R10, c[0x0][0x220] ;  /* 0x00008800ff0a7b82 */ /* 0x000ea20000000a00 */
[----:B------:R-:W-:Y:S01]  /*0030*/  ULDC.64 UR4, c[0x0][0x208] ;  /* 0x0000820000047ab9 */ /* 0x000fe20000000a00 */
[----:B------:R-:W3:Y:S06]  /*0040*/  S2R R3, SR_CTAID.X ;  /* 0x0000000000037919 */ /* 0x000eec0000002500 */
[----:B------:R-:W4:Y:S08]  /*0050*/  LDC.64 R6, c[0x0][0x210] ;  /* 0x00008400ff067b82 */ /* 0x000f300000000a00 */
[----:B------:R-:W5:Y:S08]  /*0060*/  LDC.64 R8, c[0x0][0x218] ;  /* 0x00008600ff087b82 */ /* 0x000f700000000a00 */
[----:B------:R-:W4:Y:S01]  /*0070*/  LDC.64 R12, c[0x0][0x228] ;  /* 0x00008a00ff0c7b82 */ /* 0x000f220000000a00 */
[----:B-1----:R-:W-:-:S07]  /*0080*/  SHF.L.U32 R0, R0, 0x1, RZ ;  /* 0x0000000100007819 */ /* 0x002fce00000006ff */
[----:B------:R-:W1:Y:S01]  /*0090*/  LDC.64 R14, c[0x0][0x230] ;  /* 0x00008c00ff0e7b82 */ /* 0x000e620000000a00 */
[----:B------:R-:W-:-:S04]  /*00a0*/  LOP3.LUT R0, R0, 0x1fe, RZ, 0xc0, !PT ;  /* 0x000001fe00007812 */ /* 0x000fc800078ec0ff */
[----:B---3--:R-:W-:-:S05]  /*00b0*/  LEA R0, R3, R0, 0x9 ;  /* 0x0000000003007211 */ /* 0x008fca00078e48ff */
[----:B------:R-:W-:-:S05]  /*00c0*/  IMAD.HI R2, R0, 0x60f25deb, RZ ;  /* 0x60f25deb00027827 */ /* 0x000fca00078e02ff */
[----:B------:R-:W-:-:S04]  /*00d0*/  SHF.R.U32.HI R3, RZ, 0x1f, R2 ;  /* 0x0000001fff037819 */ /* 0x000fc80000011602 */
[----:B------:R-:W-:-:S04]  /*00e0*/  LEA.HI.SX32 R3, R2, R3, 0x18 ;  /* 0x0000000302037211 */ /* 0x000fc800078fc2ff */
[----:B------:R-:W-:-:S04]  /*00f0*/  LEA.HI R2, R3, R3, RZ, 0x8 ;  /* 0x0000000303027211 */ /* 0x000fc800078f40ff */
[----:B------:R-:W-:-:S04]  /*0100*/  LOP3.LUT R2, R2, 0xffffff00, RZ, 0xc0, !PT ;  /* 0xffffff0002027812 */ /* 0x000fc800078ec0ff */
[----:B------:R-:W-:Y:S02]  /*0110*/  IADD3 R17, R3, -R2, RZ ;  /* 0x8000000203117210 */ /* 0x000fe40007ffe0ff */
[----:B------:R-:W3:Y:S03]  /*0120*/  LDC.64 R2, c[0x0][0x238] ;  /* 0x00008e00ff027b82 */ /* 0x000ee60000000a00 */
[----:B--2---:R-:W-:-:S05]  /*0130*/  IMAD.WIDE R10, R17, 0x4, R10 ;  /* 0x00000004110a7825 */ /* 0x004fca00078e020a */
[----:B------:R1:W2:Y:S01]  /*0140*/  LDG.E.EL R4, desc[UR4][R10.64] ;  /* 0x000000040a047981 */ /* 0x0002a2000c2e1900 */
[----:B----4-:R-:W-:-:S04]  /*0150*/  IMAD.WIDE R6, R0, 0x4, R6 ;  /* 0x0000000400067825 */ /* 0x010fc800078e0206 */
[C---:B-----5:R-:W-:Y:S02]  /*0160*/  IMAD.WIDE R8, R17.reuse, 0x4, R8 ;  /* 0x0000000411087825 */ /* 0x060fe400078e0208 */
[----:B------:R-:W4:Y:S02]  /*0170*/  LDG.E.64 R6, desc[UR4][R6.64] ;  /* 0x0000000406067981 */ /* 0x000f24000c1e1b00 */
[C---:B0-----:R-:W-:Y:S02]  /*0180*/  IMAD.WIDE R12, R17.reuse, 0x4, R12 ;  /* 0x00000004110c7825 */ /* 0x041fe400078e020c */
[----:B------:R0:W4:Y:S02]  /*0190*/  LDG.E.EL R5, desc[UR4][R8.64] ;  /* 0x0000000408057981 */ /* 0x000124000c2e1900 */
[----:B-1----:R-:W-:Y:S02]  /*01a0*/  IMAD.WIDE R10, R17, 0x4, R14 ;  /* 0x00000004110a7825 */ /* 0x002fe400078e020e */
[----:B------:R1:W5:Y:S02]  /*01b0*/  LDG.E.EL R12, desc[UR4][R12.64] ;  /* 0x000000040c0c7981 */ /* 0x000364000c2e1900 */
[----:B---3--:R-:W-:-:S02]  /*01c0*/  IMAD.WIDE R2, R0, 0x4, R2 ;  /* 0x0000000400027825 */ /* 0x008fc400078e0202 */
[----:B------:R-:W5:Y:S01]  /*01d0*/  LDG.E.EL R11, desc[UR4][R10.64] ;  /* 0x000000040a0b7981 */ /* 0x000f62000c2e1900 */
[----:B0-----:R-:W0:Y:S03]  /*01e0*/  LDC.64 R8, c[0x0][0x240] ;  /* 0x00009000ff087b82 */ /* 0x001e260000000a00 */
[----:B------:R-:W3:Y:S01]  /*01f0*/  LDG.E.64 R2, desc[UR4][R2.64] ;  /* 0x0000000402027981 */ /* 0x000ee2000c1e1b00 */
[----:B-1----:R-:W-:Y:S01]  /*0200*/  HFMA2.MMA R13, -RZ, RZ, 1.625, 0 ;  /* 0x3e800000ff0d7435 */ /* 0x002fe200000001ff */
[----:B0-----:R-:W-:-:S04]  /*0210*/  IMAD.WIDE R8, R0, 0x4, R8 ;  /* 0x0000000400087825 */ /* 0x001fc800078e0208 */
[----:B--2---:R-:W-:-:S04]  /*0220*/  FADD R4, R4, 9.9999997473787516356e-06 ;  /* 0x3727c5ac04047421 */ /* 0x004fc80000000000 */
[----:B------:R-:W0:Y:S02]  /*0230*/  MUFU.SQRT R14, R4 ;  /* 0x00000004000e7308 */ /* 0x000e240000002000 */
[C---:B0-----:R-:W-:Y:S02]  /*0240*/  FSETP.GT.AND P0, PT, R14.reuse, 8.50705917302346158658e+37, PT ;  /* 0x7e8000000e00780b */ /* 0x041fe40003f04000 */
[----:B------:R-:W-:-:S11]  /*0250*/  FSETP.GEU.AND P1, PT, R14, 1.175494350822287508e-38, PT ;  /* 0x008000000e00780b */ /* 0x000fd60003f2e000 */
[----:B------:R-:W-:-:S04]  /*0260*/  @P0 FMUL R14, R14, 0.25 ;  /* 0x3e8000000e0e0820 */ /* 0x000fc80000400000 */
[----:B------:R-:W-:-:S06]  /*0270*/  @!P1 FMUL R14, R14, 16777216 ;  /* 0x4b8000000e0e9820 */ /* 0x000fcc0000400000 */
[----:B------:R-:W0:Y:S01]  /*0280*/  MUFU.RCP R14, R14 ;  /* 0x0000000e000e7308 */ /* 0x000e220000001000 */
[----:B------:R-:W-:Y:S01]  /*0290*/  FSEL R13, R13, 1, P0 ;  /* 0x3f8000000d0d7808 */ /* 0x000fe20000000000 */
[----:B----4-:R-:W-:-:S04]  /*02a0*/  FADD R6, R6, -R5 ;  /* 0x8000000506067221 */ /* 0x010fc80000000000 */
[----:B------:R-:W-:Y:S01]  /*02b0*/  @!P1 FMUL R13, R13, 16777216 ;  /* 0x4b8000000d0d9820 */ /* 0x000fe20000400000 */
[----:B------:R-:W-:-:S03]  /*02c0*/  FADD R7, R7, -R5 ;  /* 0x8000000507077221 */ /* 0x000fc60000000000 */
[----:B0-----:R-:W-:-:S04]  /*02d0*/  FMUL R13, R14, R13 ;  /* 0x0000000d0e0d7220 */ /* 0x001fc80000400000 */
[-C--:B------:R-:W-:Y:S01]  /*02e0*/  FMUL R6, R6, R13.reuse ;  /* 0x0000000d06067220 */ /* 0x080fe20000400000 */
[----:B------:R-:W-:-:S03]  /*02f0*/  FMUL R4, R7, R13 ;  /* 0x0000000d07047220 */ /* 0x000fc60000400000 */
[C-C-:B-----5:R-:W-:Y:S01]  /*0300*/  FFMA R5, R12.reuse, R6, R11.reuse ;  /* 0x000000060c057223 */ /* 0x160fe2000000000b */
[----:B------:R-:W-:-:S03]  /*0310*/  FFMA R4, R12, R4, R11 ;  /* 0x000000040c047223 */ /* 0x000fc6000000000b */
[----:B---3--:R-:W-:Y:S01]  /*0320*/  FADD R2, R2, R5 ;  /* 0x0000000502027221 */ /* 0x008fe20000000000 */
[----:B------:R-:W-:-:S05]  /*0330*/  FADD R3, R3, R4 ;  /* 0x0000000403037221 */ /* 0x000fca0000000000 */
[----:B------:R-:W-:Y:S01]  /*0340*/  STG.E.64 desc[UR4][R8.64], R2 ;  /* 0x0000000208007986 */ /* 0x000fe2000c101b04 */
[----:B------:R-:W-:Y:S05]  /*0350*/  EXIT ;  /* 0x000000000000794d */ /* 0x000fea0003800000 */
.L_x_0:
[----:B------:R-:W-:-:S00]  /*0360*/  BRA `(.L_x_0) ;  /* 0xfffffffc00fc7947 */ /* 0x000fc0000383ffff */
[----:B------:R-:W-:-:S00]  /*0370*/  NOP ;  /* 0x0000000000007918 */ /* 0x000fc00000000000 */
        /* <DEDUP_REMOVED lines=8> */
.L_x_1:


//--------------------- .nv.global.init           --------------------------
	.section	.nv.global.init,"aw",@progbits
.nv.global.init:
	.type		_$_str,@object
	.size		_$_str,(_$_str_$_2 - _$_str)
_$_str:
        /*0000*/ 	.byte	0x5f, 0x5f, 0x43, 0x55, 0x44, 0x41, 0x5f, 0x46, 0x54, 0x5a, 0x00
	.type		_$_str_$_2,@object
	.size		_$_str_$_2,(.L_1 - _$_str_$_2)
_$_str_$_2:
        /*000b*/ 	.byte	0x5f, 0x5f, 0x43, 0x55, 0x44, 0x41, 0x5f, 0x50, 0x52, 0x45, 0x43, 0x5f, 0x53, 0x51, 0x52, 0x54
        /*001b*/ 	.byte	0x00
.L_1:


//--------------------- .nv.constant0.triton_poi_fused__native_batch_norm_legit_no_training_add_9 --------------------------
	.section	.nv.constant0.triton_poi_fused__native_batch_norm_legit_no_training_add_9,"a",@progbits
	.sectionflags	@""
	.align	4
.nv.constant0.triton_poi_fused__native_batch_norm_legit_no_training_add_9:
	.zero		588
